//
// Generated by NVIDIA NVVM Compiler
//
// Compiler Build ID: CL-36424714
// Cuda compilation tools, release 13.0, V13.0.88
// Based on NVVM 20.0.0
//

.version 9.0
.target sm_100
.address_size 64

	// .globl	_Z10conv2d_gpuPfS_ii
.const .align 4 .b8 F[36];
// _ZZ10conv2d_gpuPfS_iiE7input_s has been demoted

.visible .entry _Z10conv2d_gpuPfS_ii(
	.param .u64 .ptr .align 1 _Z10conv2d_gpuPfS_ii_param_0,
	.param .u64 .ptr .align 1 _Z10conv2d_gpuPfS_ii_param_1,
	.param .u32 _Z10conv2d_gpuPfS_ii_param_2,
	.param .u32 _Z10conv2d_gpuPfS_ii_param_3
)
{
	.reg .pred 	%p<19>;
	.reg .b32 	%r<39>;
	.reg .b32 	%f<66>;
	.reg .b64 	%rd<9>;
	// demoted variable
	.shared .align 4 .b8 _ZZ10conv2d_gpuPfS_iiE7input_s[3072];
	ld.param.u64 	%rd1, [_Z10conv2d_gpuPfS_ii_param_0];
	ld.param.u64 	%rd2, [_Z10conv2d_gpuPfS_ii_param_1];
	ld.param.u32 	%r8, [_Z10conv2d_gpuPfS_ii_param_2];
	ld.param.u32 	%r9, [_Z10conv2d_gpuPfS_ii_param_3];
	mov.u32 	%r10, %ctaid.z;
	mov.u32 	%r1, %tid.z;
	mad.lo.s32 	%r11, %r10, 14, %r1;
	mov.u32 	%r12, %ctaid.x;
	mov.u32 	%r3, %tid.x;
	add.s32 	%r4, %r3, -1;
	mad.lo.s32 	%r5, %r12, 14, %r4;
	mov.u32 	%r13, %ctaid.y;
	mov.u32 	%r6, %tid.y;
	mad.lo.s32 	%r14, %r13, 14, %r6;
	add.s32 	%r7, %r14, -1;
	setp.ne.s32 	%p2, %r14, 0;
	setp.le.s32 	%p3, %r14, %r8;
	and.pred  	%p4, %p2, %p3;
	setp.gt.s32 	%p5, %r5, -1;
	and.pred  	%p6, %p5, %p4;
	setp.lt.s32 	%p7, %r5, %r9;
	and.pred  	%p1, %p7, %p6;
	not.pred 	%p8, %p1;
	setp.gt.u32 	%p9, %r11, 2;
	or.pred  	%p10, %p8, %p9;
	@%p10 bra 	$L__BB0_2;
	cvta.to.global.u64 	%rd3, %rd1;
	mad.lo.s32 	%r23, %r8, %r11, %r7;
	mad.lo.s32 	%r24, %r23, %r9, %r5;
	mul.wide.s32 	%rd4, %r24, 4;
	add.s64 	%rd5, %rd3, %rd4;
	ld.global.f32 	%f1, [%rd5];
	shl.b32 	%r25, %r1, 10;
	mov.u32 	%r26, _ZZ10conv2d_gpuPfS_iiE7input_s;
	add.s32 	%r27, %r26, %r25;
	shl.b32 	%r28, %r6, 6;
	add.s32 	%r29, %r27, %r28;
	shl.b32 	%r30, %r3, 2;
	add.s32 	%r31, %r29, %r30;
	st.shared.f32 	[%r31], %f1;
	bra.uni 	$L__BB0_3;
$L__BB0_2:
	shl.b32 	%r15, %r1, 10;
	mov.u32 	%r16, _ZZ10conv2d_gpuPfS_iiE7input_s;
	add.s32 	%r17, %r16, %r15;
	shl.b32 	%r18, %r6, 6;
	add.s32 	%r19, %r17, %r18;
	shl.b32 	%r20, %r3, 2;
	add.s32 	%r21, %r19, %r20;
	mov.b32 	%r22, 0;
	st.shared.u32 	[%r21], %r22;
$L__BB0_3:
	bar.sync 	0;
	setp.ne.s32 	%p11, %r1, 0;
	or.pred  	%p13, %p11, %p8;
	@%p13 bra 	$L__BB0_6;
	setp.gt.u32 	%p14, %r4, 13;
	setp.eq.s32 	%p15, %r6, 0;
	setp.gt.u32 	%p16, %r6, 14;
	or.pred  	%p17, %p14, %p16;
	or.pred  	%p18, %p17, %p15;
	@%p18 bra 	$L__BB0_6;
	shl.b32 	%r33, %r6, 6;
	mov.u32 	%r34, _ZZ10conv2d_gpuPfS_iiE7input_s;
	add.s32 	%r35, %r34, %r33;
	shl.b32 	%r36, %r3, 2;
	add.s32 	%r37, %r35, %r36;
	ld.const.f32 	%f2, [F];
	ld.shared.f32 	%f3, [%r37+-68];
	fma.rn.f32 	%f4, %f2, %f3, 0f00000000;
	ld.const.f32 	%f5, [F+4];
	ld.shared.f32 	%f6, [%r37+-64];
	fma.rn.f32 	%f7, %f5, %f6, %f4;
	ld.const.f32 	%f8, [F+8];
	ld.shared.f32 	%f9, [%r37+-60];
	fma.rn.f32 	%f10, %f8, %f9, %f7;
	ld.const.f32 	%f11, [F+12];
	ld.shared.f32 	%f12, [%r37+-4];
	fma.rn.f32 	%f13, %f11, %f12, %f10;
	ld.const.f32 	%f14, [F+16];
	ld.shared.f32 	%f15, [%r37];
	fma.rn.f32 	%f16, %f14, %f15, %f13;
	ld.const.f32 	%f17, [F+20];
	ld.shared.f32 	%f18, [%r37+4];
	fma.rn.f32 	%f19, %f17, %f18, %f16;
	ld.const.f32 	%f20, [F+24];
	ld.shared.f32 	%f21, [%r37+60];
	fma.rn.f32 	%f22, %f20, %f21, %f19;
	ld.const.f32 	%f23, [F+28];
	ld.shared.f32 	%f24, [%r37+64];
	fma.rn.f32 	%f25, %f23, %f24, %f22;
	ld.const.f32 	%f26, [F+32];
	ld.shared.f32 	%f27, [%r37+68];
	fma.rn.f32 	%f28, %f26, %f27, %f25;
	ld.shared.f32 	%f29, [%r37+956];
	fma.rn.f32 	%f30, %f2, %f29, %f28;
	ld.shared.f32 	%f31, [%r37+960];
	fma.rn.f32 	%f32, %f5, %f31, %f30;
	ld.shared.f32 	%f33, [%r37+964];
	fma.rn.f32 	%f34, %f8, %f33, %f32;
	ld.shared.f32 	%f35, [%r37+1020];
	fma.rn.f32 	%f36, %f11, %f35, %f34;
	ld.shared.f32 	%f37, [%r37+1024];
	fma.rn.f32 	%f38, %f14, %f37, %f36;
	ld.shared.f32 	%f39, [%r37+1028];
	fma.rn.f32 	%f40, %f17, %f39, %f38;
	ld.shared.f32 	%f41, [%r37+1084];
	fma.rn.f32 	%f42, %f20, %f41, %f40;
	ld.shared.f32 	%f43, [%r37+1088];
	fma.rn.f32 	%f44, %f23, %f43, %f42;
	ld.shared.f32 	%f45, [%r37+1092];
	fma.rn.f32 	%f46, %f26, %f45, %f44;
	ld.shared.f32 	%f47, [%r37+1980];
	fma.rn.f32 	%f48, %f2, %f47, %f46;
	ld.shared.f32 	%f49, [%r37+1984];
	fma.rn.f32 	%f50, %f5, %f49, %f48;
	ld.shared.f32 	%f51, [%r37+1988];
	fma.rn.f32 	%f52, %f8, %f51, %f50;
	ld.shared.f32 	%f53, [%r37+2044];
	fma.rn.f32 	%f54, %f11, %f53, %f52;
	ld.shared.f32 	%f55, [%r37+2048];
	fma.rn.f32 	%f56, %f14, %f55, %f54;
	ld.shared.f32 	%f57, [%r37+2052];
	fma.rn.f32 	%f58, %f17, %f57, %f56;
	ld.shared.f32 	%f59, [%r37+2108];
	fma.rn.f32 	%f60, %f20, %f59, %f58;
	ld.shared.f32 	%f61, [%r37+2112];
	fma.rn.f32 	%f62, %f23, %f61, %f60;
	ld.shared.f32 	%f63, [%r37+2116];
	fma.rn.f32 	%f64, %f26, %f63, %f62;
	div.rn.f32 	%f65, %f64, 0f40400000;
	mad.lo.s32 	%r38, %r9, %r7, %r5;
	cvta.to.global.u64 	%rd6, %rd2;
	mul.wide.s32 	%rd7, %r38, 4;
	add.s64 	%rd8, %rd6, %rd7;
	st.global.f32 	[%rd8], %f65;
$L__BB0_6:
	ret;

}


// ===== COMPILED SASS (sm_100) =====

	.target	sm_100

	.elftype	@"ET_EXEC"


//--------------------- .note.nv.tkinfo           --------------------------
	.section	.note.nv.tkinfo,"",@"SHT_NOTE"
	.sectionflags	@"SHF_NOTE_NV_TKINFO"
	.tkinfo
        /*0018*/ 	.word	0x00000002
        /*0030*/ 	.string	""
        /*0030*/ 	.string	"ptxas"
        /*0030*/ 	.string	"Cuda compilation tools, release 13.0, V13.0.88"
        /*0030*/ 	.string	"Build cuda_13.0.r13.0/compiler.36424714_0"
        /*0030*/ 	.string	"-arch sm_100 -m 64 "



//--------------------- .note.nv.cuinfo           --------------------------
	.section	.note.nv.cuinfo,"",@"SHT_NOTE"
	.sectionflags	@"SHF_NOTE_NV_CUINFO"
        /*0018*/ 	.short	0x0002
        /*001a*/ 	.short	0x0064
        /*001c*/ 	.short	0x0082
	.zero		2


//--------------------- .nv.info                  --------------------------
	.section	.nv.info,"",@"SHT_CUDA_INFO"
	.align	4


	//----- nvinfo : EIATTR_REGCOUNT
	.align		4
        /*0000*/ 	.byte	0x04, 0x2f
        /*0002*/ 	.short	(.L_2 - .L_1)
	.align		4
.L_1:
        /*0004*/ 	.word	index@(_Z10conv2d_gpuPfS_ii)
        /*0008*/ 	.word	0x00000018


	//----- nvinfo : EIATTR_FRAME_SIZE
	.align		4
.L_2:
        /*000c*/ 	.byte	0x04, 0x11
        /*000e*/ 	.short	(.L_4 - .L_3)
	.align		4
.L_3:
        /*0010*/ 	.word	index@($__internal_0_$__cuda_sm3x_div_rn_noftz_f32_slowpath)
        /*0014*/ 	.word	0x00000000


	//----- nvinfo : EIATTR_FRAME_SIZE
	.align		4
.L_4:
        /*0018*/ 	.byte	0x04, 0x11
        /*001a*/ 	.short	(.L_6 - .L_5)
	.align		4
.L_5:
        /*001c*/ 	.word	index@(_Z10conv2d_gpuPfS_ii)
        /*0020*/ 	.word	0x00000000


	//----- nvinfo : EIATTR_MIN_STACK_SIZE
	.align		4
.L_6:
        /*0024*/ 	.byte	0x04, 0x12
        /*0026*/ 	.short	(.L_8 - .L_7)
	.align		4
.L_7:
        /*0028*/ 	.word	index@(_Z10conv2d_gpuPfS_ii)
        /*002c*/ 	.word	0x00000000
.L_8:


//--------------------- .nv.compat                --------------------------
	.section	.nv.compat,"",@"SHT_CUDA_COMPAT_INFO"
	.align	4
        /*0000*/ 	.byte	0x02, 0x09, 0x00, 0x00, 0x02, 0x02, 0x01, 0x00, 0x02, 0x05, 0x05, 0x00, 0x03, 0x07, 0x01, 0x01
        /*0010*/ 	.byte	0x02, 0x03, 0x00, 0x00, 0x02, 0x06, 0x01, 0x00, 0x04, 0x0b, 0x08, 0x00, 0x01, 0x00, 0x00, 0x00
        /*0020*/ 	.byte	0x00, 0x00, 0x00, 0x00


//--------------------- .nv.info._Z10conv2d_gpuPfS_ii --------------------------
	.section	.nv.info._Z10conv2d_gpuPfS_ii,"",@"SHT_CUDA_INFO"
	.sectionflags	@""
	.align	4


	//----- nvinfo : EIATTR_CUDA_API_VERSION
	.align		4
        /*0000*/ 	.byte	0x04, 0x37
        /*0002*/ 	.short	(.L_10 - .L_9)
.L_9:
        /*0004*/ 	.word	0x00000082


	//----- nvinfo : EIATTR_KPARAM_INFO
	.align		4
.L_10:
        /*0008*/ 	.byte	0x04, 0x17
        /*000a*/ 	.short	(.L_12 - .L_11)
.L_11:
        /*000c*/ 	.word	0x00000000
        /*0010*/ 	.short	0x0003
        /*0012*/ 	.short	0x0014
        /*0014*/ 	.byte	0x00, 0xf0, 0x11, 0x00


	//----- nvinfo : EIATTR_KPARAM_INFO
	.align		4
.L_12:
        /*0018*/ 	.byte	0x04, 0x17
        /*001a*/ 	.short	(.L_14 - .L_13)
.L_13:
        /*001c*/ 	.word	0x00000000
        /*0020*/ 	.short	0x0002
        /*0022*/ 	.short	0x0010
        /*0024*/ 	.byte	0x00, 0xf0, 0x11, 0x00


	//----- nvinfo : EIATTR_KPARAM_INFO
	.align		4
.L_14:
        /*0028*/ 	.byte	0x04, 0x17
        /*002a*/ 	.short	(.L_16 - .L_15)
.L_15:
        /*002c*/ 	.word	0x00000000
        /*0030*/ 	.short	0x0001
        /*0032*/ 	.short	0x0008
        /*0034*/ 	.byte	0x00, 0xf5, 0x21, 0x00


	//----- nvinfo : EIATTR_KPARAM_INFO
	.align		4
.L_16:
        /*0038*/ 	.byte	0x04, 0x17
        /*003a*/ 	.short	(.L_18 - .L_17)
.L_17:
        /*003c*/ 	.word	0x00000000
        /*0040*/ 	.short	0x0000
        /*0042*/ 	.short	0x0000
        /*0044*/ 	.byte	0x00, 0xf5, 0x21, 0x00


	//----- nvinfo : EIATTR_SPARSE_MMA_MASK
	.align		4
.L_18:
        /*0048*/ 	.byte	0x03, 0x50
        /*004a*/ 	.short	0x0000


	//----- nvinfo : EIATTR_MAXREG_COUNT
	.align		4
        /*004c*/ 	.byte	0x03, 0x1b
        /*004e*/ 	.short	0x00ff


	//----- nvinfo : EIATTR_NUM_BARRIERS
	.align		4
        /*0050*/ 	.byte	0x02, 0x4c
        /*0052*/ 	.byte	0x01
	.zero		1


	//----- nvinfo : EIATTR_MERCURY_ISA_VERSION
	.align		4
        /*0054*/ 	.byte	0x03, 0x5f
        /*0056*/ 	.short	0x0101


	//----- nvinfo : EIATTR_VRC_CTA_INIT_COUNT
	.align		4
        /*0058*/ 	.byte	0x02, 0x4a
	.zero		1
	.zero		1


	//----- nvinfo : EIATTR_EXIT_INSTR_OFFSETS
	.align		4
        /*005c*/ 	.byte	0x04, 0x1c
        /*005e*/ 	.short	(.L_20 - .L_19)


	//   ....[0]....
.L_19:
        /*0060*/ 	.word	0x00000270


	//   ....[1]....
        /*0064*/ 	.word	0x000002b0


	//   ....[2]....
        /*0068*/ 	.word	0x000007a0


	//----- nvinfo : EIATTR_CRS_STACK_SIZE
	.align		4
.L_20:
        /*006c*/ 	.byte	0x04, 0x1e
        /*006e*/ 	.short	(.L_22 - .L_21)
.L_21:
        /*0070*/ 	.word	0x00000000


	//----- nvinfo : EIATTR_CBANK_PARAM_SIZE
	.align		4
.L_22:
        /*0074*/ 	.byte	0x03, 0x19
        /*0076*/ 	.short	0x0018


	//----- nvinfo : EIATTR_PARAM_CBANK
	.align		4
        /*0078*/ 	.byte	0x04, 0x0a
        /*007a*/ 	.short	(.L_24 - .L_23)
	.align		4
.L_23:
        /*007c*/ 	.word	index@(.nv.constant0._Z10conv2d_gpuPfS_ii)
        /*0080*/ 	.short	0x0380
        /*0082*/ 	.short	0x0018


	//----- nvinfo : EIATTR_SW_WAR
	.align		4
.L_24:
        /*0084*/ 	.byte	0x04, 0x36
        /*0086*/ 	.short	(.L_26 - .L_25)
.L_25:
        /*0088*/ 	.word	0x00000008
.L_26:


//--------------------- .nv.callgraph             --------------------------
	.section	.nv.callgraph,"",@"SHT_CUDA_CALLGRAPH"
	.align	4
	.sectionentsize	8
	.align		4
        /*0000*/ 	.word	0x00000000
	.align		4
        /*0004*/ 	.word	0xffffffff
	.align		4
        /*0008*/ 	.word	0x00000000
	.align		4
        /*000c*/ 	.word	0xfffffffe
	.align		4
        /*0010*/ 	.word	0x00000000
	.align		4
        /*0014*/ 	.word	0xfffffffd
	.align		4
        /*0018*/ 	.word	0x00000000
	.align		4
        /*001c*/ 	.word	0xfffffffc


//--------------------- .nv.constant3             --------------------------
	.section	.nv.constant3,"a",@progbits
	.align	4
.nv.constant3:
	.type		F,@object
	.size		F,(.L_0 - F)
F:
	.zero		36
.L_0:


//--------------------- .text._Z10conv2d_gpuPfS_ii --------------------------
	.section	.text._Z10conv2d_gpuPfS_ii,"ax",@progbits
	.align	128
        .global         _Z10conv2d_gpuPfS_ii
        .type           _Z10conv2d_gpuPfS_ii,@function
        .size           _Z10conv2d_gpuPfS_ii,(.L_x_15 - _Z10conv2d_gpuPfS_ii)
        .other          _Z10conv2d_gpuPfS_ii,@"STO_CUDA_ENTRY STV_DEFAULT"
_Z10conv2d_gpuPfS_ii:
.text._Z10conv2d_gpuPfS_ii:
[----:B------:R-:W-:Y:S01]  /*0000*/  LDC R1, c[0x0][0x37c] ;  /* 0x0000df00ff017b82 */ /* 0x000fe20000000800 */
[----:B------:R-:W0:Y:S01]  /*0010*/  S2R R3, SR_CTAID.Y ;  /* 0x0000000000037919 */ /* 0x000e220000002600 */
[----:B------:R-:W1:Y:S01]  /*0020*/  LDCU.64 UR4, c[0x0][0x390] ;  /* 0x00007200ff0477ac */ /* 0x000e620008000a00 */
[----:B------:R-:W0:Y:S01]  /*0030*/  S2R R10, SR_TID.Y ;  /* 0x00000000000a7919 */ /* 0x000e220000002200 */
[----:B------:R-:W2:Y:S01]  /*0040*/  LDCU.64 UR6, c[0x0][0x358] ;  /* 0x00006b00ff0677ac */ /* 0x000ea20008000a00 */
[----:B------:R-:W3:Y:S01]  /*0050*/  S2R R8, SR_TID.X ;  /* 0x0000000000087919 */ /* 0x000ee20000002100 */
[----:B------:R-:W4:Y:S01]  /*0060*/  S2R R5, SR_CTAID.X ;  /* 0x0000000000057919 */ /* 0x000f220000002500 */
[----:B------:R-:W5:Y:S01]  /*0070*/  S2R R0, SR_CTAID.Z ;  /* 0x0000000000007919 */ /* 0x000f620000002700 */
[----:B------:R-:W5:Y:S01]  /*0080*/  S2R R9, SR_TID.Z ;  /* 0x0000000000097919 */ /* 0x000f620000002300 */
[----:B0-----:R-:W-:Y:S01]  /*0090*/  IMAD R3, R3, 0xe, R10 ;  /* 0x0000000e03037824 */ /* 0x001fe200078e020a */
[----:B---3--:R-:W-:-:S04]  /*00a0*/  IADD3 R6, PT, PT, R8, -0x1, RZ ;  /* 0xffffffff08067810 */ /* 0x008fc80007ffe0ff */
[----:B-1----:R-:W-:Y:S01]  /*00b0*/  ISETP.GT.AND P0, PT, R3, UR4, PT ;  /* 0x0000000403007c0c */ /* 0x002fe2000bf04270 */
[----:B----4-:R-:W-:-:S03]  /*00c0*/  IMAD R2, R5, 0xe, R6 ;  /* 0x0000000e05027824 */ /* 0x010fc600078e0206 */
[C---:B------:R-:W-:Y:S01]  /*00d0*/  ISETP.NE.AND P0, PT, R3.reuse, RZ, !P0 ;  /* 0x000000ff0300720c */ /* 0x040fe20004705270 */
[----:B------:R-:W-:-:S03]  /*00e0*/  VIADD R3, R3, 0xffffffff ;  /* 0xffffffff03037836 */ /* 0x000fc60000000000 */
[----:B------:R-:W-:Y:S01]  /*00f0*/  ISETP.GT.AND P0, PT, R2, -0x1, P0 ;  /* 0xffffffff0200780c */ /* 0x000fe20000704270 */
[----:B-----5:R-:W-:-:S03]  /*0100*/  IMAD R0, R0, 0xe, R9 ;  /* 0x0000000e00007824 */ /* 0x020fc600078e0209 */
[----:B------:R-:W-:-:S04]  /*0110*/  ISETP.LT.AND P0, PT, R2, UR5, P0 ;  /* 0x0000000502007c0c */ /* 0x000fc80008701270 */
[----:B------:R-:W-:-:S13]  /*0120*/  ISETP.GT.U32.OR P1, PT, R0, 0x2, !P0 ;  /* 0x000000020000780c */ /* 0x000fda0004724470 */
[----:B------:R-:W0:Y:S01]  /*0130*/  @!P1 LDC.64 R4, c[0x0][0x380] ;  /* 0x0000e000ff049b82 */ /* 0x000e220000000a00 */
[----:B------:R-:W-:-:S04]  /*0140*/  @!P1 IMAD R7, R0, UR4, R3 ;  /* 0x0000000400079c24 */ /* 0x000fc8000f8e0203 */
[----:B------:R-:W-:-:S04]  /*0150*/  @!P1 IMAD R7, R7, UR5, R2 ;  /* 0x0000000507079c24 */ /* 0x000fc8000f8e0202 */
[----:B0-----:R-:W-:-:S06]  /*0160*/  @!P1 IMAD.WIDE R4, R7, 0x4, R4 ;  /* 0x0000000407049825 */ /* 0x001fcc00078e0204 */
[----:B--2---:R-:W2:Y:S01]  /*0170*/  @!P1 LDG.E R4, desc[UR6][R4.64] ;  /* 0x0000000604049981 */ /* 0x004ea2000c1e1900 */
[----:B------:R-:W0:Y:S01]  /*0180*/  S2UR UR5, SR_CgaCtaId ;  /* 0x00000000000579c3 */ /* 0x000e220000008800 */
[----:B------:R-:W-:Y:S01]  /*0190*/  UMOV UR4, 0x400 ;  /* 0x0000040000047882 */ /* 0x000fe20000000000 */
[----:B------:R-:W-:Y:S01]  /*01a0*/  ISETP.NE.OR P0, PT, R9, RZ, !P0 ;  /* 0x000000ff0900720c */ /* 0x000fe20004705670 */
[----:B0-----:R-:W-:-:S06]  /*01b0*/  ULEA UR4, UR5, UR4, 0x18 ;  /* 0x0000000405047291 */ /* 0x001fcc000f8ec0ff */
[----:B------:R-:W-:-:S05]  /*01c0*/  @!P1 MOV R0, UR4 ;  /* 0x0000000400009c02 */ /* 0x000fca0008000f00 */
[----:B------:R-:W-:Y:S01]  /*01d0*/  @!P1 IMAD R7, R9, 0x400, R0 ;  /* 0x0000040009079824 */ /* 0x000fe200078e0200 */
[----:B------:R-:W-:-:S04]  /*01e0*/  @P1 MOV R0, UR4 ;  /* 0x0000000400001c02 */ /* 0x000fc80008000f00 */
[----:B------:R-:W-:Y:S01]  /*01f0*/  @!P1 LEA R7, R10, R7, 0x6 ;  /* 0x000000070a079211 */ /* 0x000fe200078e30ff */
[----:B------:R-:W-:-:S03]  /*0200*/  @P1 IMAD R11, R9, 0x400, R0 ;  /* 0x00000400090b1824 */ /* 0x000fc600078e0200 */
[----:B------:R-:W-:Y:S01]  /*0210*/  @!P1 LEA R7, R8, R7, 0x2 ;  /* 0x0000000708079211 */ /* 0x000fe200078e10ff */
[----:B------:R-:W-:-:S04]  /*0220*/  @P1 IMAD R11, R10, 0x40, R11 ;  /* 0x000000400a0b1824 */ /* 0x000fc800078e020b */
[----:B------:R-:W-:Y:S01]  /*0230*/  @P1 IMAD R11, R8, 0x4, R11 ;  /* 0x00000004080b1824 */ /* 0x000fe200078e020b */
[----:B--2---:R0:W-:Y:S04]  /*0240*/  @!P1 STS [R7], R4 ;  /* 0x0000000407009388 */ /* 0x0041e80000000800 */
[----:B------:R0:W-:Y:S01]  /*0250*/  @P1 STS [R11], RZ ;  /* 0x000000ff0b001388 */ /* 0x0001e20000000800 */
[----:B------:R-:W-:Y:S06]  /*0260*/  BAR.SYNC.DEFER_BLOCKING 0x0 ;  /* 0x0000000000007b1d */ /* 0x000fec0000010000 */
[----:B------:R-:W-:Y:S05]  /*0270*/  @P0 EXIT ;  /* 0x000000000000094d */ /* 0x000fea0003800000 */
[----:B------:R-:W-:-:S04]  /*0280*/  ISETP.GT.U32.AND P0, PT, R10, 0xe, PT ;  /* 0x0000000e0a00780c */ /* 0x000fc80003f04070 */
[----:B------:R-:W-:-:S04]  /*0290*/  ISETP.GT.U32.OR P0, PT, R6, 0xd, P0 ;  /* 0x0000000d0600780c */ /* 0x000fc80000704470 */
[----:B------:R-:W-:-:S13]  /*02a0*/  ISETP.EQ.OR P0, PT, R10, RZ, P0 ;  /* 0x000000ff0a00720c */ /* 0x000fda0000702670 */
[----:B------:R-:W-:Y:S05]  /*02b0*/  @P0 EXIT ;  /* 0x000000000000094d */ /* 0x000fea0003800000 */
[----:B0-----:R-:W-:Y:S01]  /*02c0*/  LEA R4, R10, R0, 0x6 ;  /* 0x000000000a047211 */ /* 0x001fe200078e30ff */
[----:B------:R-:W0:Y:S01]  /*02d0*/  LDCU.128 UR8, c[0x3][URZ] ;  /* 0x00c00000ff0877ac */ /* 0x000e220008000c00 */
[----:B------:R-:W-:Y:S03]  /*02e0*/  BSSY.RECONVERGENT B1, `(.L_x_0) ;  /* 0x0000046000017945 */ /* 0x000fe60003800200 */
[----:B------:R-:W-:Y:S01]  /*02f0*/  IMAD R4, R8, 0x4, R4 ;  /* 0x0000000408047824 */ /* 0x000fe200078e0204 */
[----:B------:R-:W1:Y:S04]  /*0300*/  LDCU.128 UR12, c[0x3][0x10] ;  /* 0x00c00200ff0c77ac */ /* 0x000e680008000c00 */
[----:B------:R-:W0:Y:S01]  /*0310*/  LDS R0, [R4+-0x44] ;  /* 0xffffbc0004007984 */ /* 0x000e220000000800 */
[----:B------:R-:W2:Y:S03]  /*0320*/  LDCU UR4, c[0x3][0x20] ;  /* 0x00c00400ff0477ac */ /* 0x000ea60008000800 */
[----:B------:R-:W3:Y:S04]  /*0330*/  LDS R7, [R4+-0x40] ;  /* 0xffffc00004077984 */ /* 0x000ee80000000800 */
[----:B------:R-:W4:Y:S04]  /*0340*/  LDS R8, [R4+-0x3c] ;  /* 0xffffc40004087984 */ /* 0x000f280000000800 */
[----:B------:R-:W5:Y:S04]  /*0350*/  LDS R9, [R4+-0x4] ;  /* 0xfffffc0004097984 */ /* 0x000f680000000800 */
[----:B------:R-:W1:Y:S04]  /*0360*/  LDS R10, [R4] ;  /* 0x00000000040a7984 */ /* 0x000e680000000800 */
[----:B------:R-:W2:Y:S04]  /*0370*/  LDS R11, [R4+0x4] ;  /* 0x00000400040b7984 */ /* 0x000ea80000000800 */
[----:B------:R-:W2:Y:S04]  /*0380*/  LDS R12, [R4+0x3c] ;  /* 0x00003c00040c7984 */ /* 0x000ea80000000800 */
[----:B------:R-:W2:Y:S04]  /*0390*/  LDS R13, [R4+0x40] ;  /* 0x00004000040d7984 */ /* 0x000ea80000000800 */
[----:B------:R-:W2:Y:S04]  /*03a0*/  LDS R14, [R4+0x44] ;  /* 0x00004400040e7984 */ /* 0x000ea80000000800 */
[----:B------:R-:W2:Y:S01]  /*03b0*/  LDS R5, [R4+0x3bc] ;  /* 0x0003bc0004057984 */ /* 0x000ea20000000800 */
[----:B0-----:R-:W-:-:S03]  /*03c0*/  FFMA R6, R0, UR8, RZ ;  /* 0x0000000800067c23 */ /* 0x001fc600080000ff */
[----:B------:R-:W-:Y:S01]  /*03d0*/  LDS R17, [R4+0x800] ;  /* 0x0008000004117984 */ /* 0x000fe20000000800 */
[----:B---3--:R-:W-:-:S03]  /*03e0*/  FFMA R7, R7, UR9, R6 ;  /* 0x0000000907077c23 */ /* 0x008fc60008000006 */
[----:B------:R-:W0:Y:S01]  /*03f0*/  LDS R0, [R4+0x3c0] ;  /* 0x0003c00004007984 */ /* 0x000e220000000800 */
[----:B----4-:R-:W-:-:S03]  /*0400*/  FFMA R8, R8, UR10, R7 ;  /* 0x0000000a08087c23 */ /* 0x010fc60008000007 */
[----:B------:R-:W3:Y:S01]  /*0410*/  LDS R6, [R4+0x3c4] ;  /* 0x0003c40004067984 */ /* 0x000ee20000000800 */
[----:B-----5:R-:W-:-:S03]  /*0420*/  FFMA R9, R9, UR11, R8 ;  /* 0x0000000b09097c23 */ /* 0x020fc60008000008 */
[----:B------:R-:W4:Y:S01]  /*0430*/  LDS R7, [R4+0x3fc] ;  /* 0x0003fc0004077984 */ /* 0x000f220000000800 */
[----:B-1----:R-:W-:-:S03]  /*0440*/  FFMA R10, R10, UR12, R9 ;  /* 0x0000000c0a0a7c23 */ /* 0x002fc60008000009 */
[----:B------:R-:W1:Y:S01]  /*0450*/  LDS R8, [R4+0x400] ;  /* 0x0004000004087984 */ /* 0x000e620000000800 */
[----:B--2---:R-:W-:-:S03]  /*0460*/  FFMA R11, R11, UR13, R10 ;  /* 0x0000000d0b0b7c23 */ /* 0x004fc6000800000a */
[----:B------:R-:W2:Y:S01]  /*0470*/  LDS R9, [R4+0x404] ;  /* 0x0004040004097984 */ /* 0x000ea20000000800 */
[----:B------:R-:W-:-:S03]  /*0480*/  FFMA R12, R12, UR14, R11 ;  /* 0x0000000e0c0c7c23 */ /* 0x000fc6000800000b */
[----:B------:R-:W5:Y:S01]  /*0490*/  LDS R10, [R4+0x43c] ;  /* 0x00043c00040a7984 */ /* 0x000f620000000800 */
[----:B------:R-:W-:-:S03]  /*04a0*/  FFMA R13, R13, UR15, R12 ;  /* 0x0000000f0d0d7c23 */ /* 0x000fc6000800000c */
[----:B------:R-:W5:Y:S01]  /*04b0*/  LDS R11, [R4+0x440] ;  /* 0x00044000040b7984 */ /* 0x000f620000000800 */
[----:B------:R-:W-:-:S03]  /*04c0*/  FFMA R14, R14, UR4, R13 ;  /* 0x000000040e0e7c23 */ /* 0x000fc6000800000d */
[----:B------:R-:W5:Y:S01]  /*04d0*/  LDS R12, [R4+0x444] ;  /* 0x00044400040c7984 */ /* 0x000f620000000800 */
[----:B------:R-:W-:-:S03]  /*04e0*/  FFMA R15, R5, UR8, R14 ;  /* 0x00000008050f7c23 */ /* 0x000fc6000800000e */
[----:B------:R-:W5:Y:S04]  /*04f0*/  LDS R13, [R4+0x7bc] ;  /* 0x0007bc00040d7984 */ /* 0x000f680000000800 */
[----:B------:R-:W5:Y:S01]  /*0500*/  LDS R5, [R4+0x7c0] ;  /* 0x0007c00004057984 */ /* 0x000f620000000800 */
[----:B0-----:R-:W-:-:S03]  /*0510*/  FFMA R15, R0, UR9, R15 ;  /* 0x00000009000f7c23 */ /* 0x001fc6000800000f */
[----:B------:R-:W-:Y:S01]  /*0520*/  LDS R19, [R4+0x83c] ;  /* 0x00083c0004137984 */ /* 0x000fe20000000800 */
[----:B---3--:R-:W-:-:S03]  /*0530*/  FFMA R6, R6, UR10, R15 ;  /* 0x0000000a06067c23 */ /* 0x008fc6000800000f */
[----:B------:R-:W0:Y:S01]  /*0540*/  LDS R0, [R4+0x7c4] ;  /* 0x0007c40004007984 */ /* 0x000e220000000800 */
[----:B----4-:R-:W-:-:S03]  /*0550*/  FFMA R7, R7, UR11, R6 ;  /* 0x0000000b07077c23 */ /* 0x010fc60008000006 */
[----:B------:R-:W3:Y:S01]  /*0560*/  LDS R15, [R4+0x7fc] ;  /* 0x0007fc00040f7984 */ /* 0x000ee20000000800 */
[----:B------:R-:W-:Y:S01]  /*0570*/  MOV R6, 0x40400000 ;  /* 0x4040000000067802 */ /* 0x000fe20000000f00 */
[----:B-1----:R-:W-:Y:S02]  /*0580*/  FFMA R8, R8, UR12, R7 ;  /* 0x0000000c08087c23 */ /* 0x002fe40008000007 */
[----:B------:R-:W-:Y:S02]  /*0590*/  LDS R21, [R4+0x844] ;  /* 0x0008440004157984 */ /* 0x000fe40000000800 */
[----:B--2---:R-:W-:Y:S02]  /*05a0*/  FFMA R9, R9, UR13, R8 ;  /* 0x0000000d09097c23 */ /* 0x004fe40008000008 */
[----:B------:R-:W1:Y:S02]  /*05b0*/  LDS R7, [R4+0x804] ;  /* 0x0008040004077984 */ /* 0x000e640000000800 */
[----:B-----5:R-:W-:-:S02]  /*05c0*/  FFMA R10, R10, UR14, R9 ;  /* 0x0000000e0a0a7c23 */ /* 0x020fc40008000009 */
[----:B------:R2:W4:Y:S02]  /*05d0*/  LDS R9, [R4+0x840] ;  /* 0x0008400004097984 */ /* 0x0005240000000800 */
[----:B------:R-:W-:-:S04]  /*05e0*/  FFMA R11, R11, UR15, R10 ;  /* 0x0000000f0b0b7c23 */ /* 0x000fc8000800000a */
[----:B------:R-:W-:-:S04]  /*05f0*/  FFMA R12, R12, UR4, R11 ;  /* 0x000000040c0c7c23 */ /* 0x000fc8000800000b */
[----:B------:R-:W-:-:S04]  /*0600*/  FFMA R12, R13, UR8, R12 ;  /* 0x000000080d0c7c23 */ /* 0x000fc8000800000c */
[----:B------:R-:W-:-:S04]  /*0610*/  FFMA R5, R5, UR9, R12 ;  /* 0x0000000905057c23 */ /* 0x000fc8000800000c */
[----:B0-----:R-:W-:Y:S01]  /*0620*/  FFMA R0, R0, UR10, R5 ;  /* 0x0000000a00007c23 */ /* 0x001fe20008000005 */
[----:B------:R-:W-:-:S03]  /*0630*/  HFMA2 R5, -RZ, RZ, 1.666015625, -0.052093505859375 ;  /* 0x3eaaaaabff057431 */ /* 0x000fc600000001ff */
[----:B---3--:R-:W-:-:S04]  /*0640*/  FFMA R0, R15, UR11, R0 ;  /* 0x0000000b0f007c23 */ /* 0x008fc80008000000 */
[----:B------:R-:W-:Y:S01]  /*0650*/  FFMA R0, R17, UR12, R0 ;  /* 0x0000000c11007c23 */ /* 0x000fe20008000000 */
[----:B--2---:R-:W-:-:S03]  /*0660*/  FFMA R4, R5, -R6, 1 ;  /* 0x3f80000005047423 */ /* 0x004fc60000000806 */
[----:B-1----:R-:W-:Y:S01]  /*0670*/  FFMA R0, R7, UR13, R0 ;  /* 0x0000000d07007c23 */ /* 0x002fe20008000000 */
[----:B------:R-:W-:-:S03]  /*0680*/  FFMA R5, R4, R5, 0.3333333432674407959 ;  /* 0x3eaaaaab04057423 */ /* 0x000fc60000000005 */
[----:B------:R-:W-:-:S04]  /*0690*/  FFMA R0, R19, UR14, R0 ;  /* 0x0000000e13007c23 */ /* 0x000fc80008000000 */
[----:B----4-:R-:W-:-:S04]  /*06a0*/  FFMA R0, R9, UR15, R0 ;  /* 0x0000000f09007c23 */ /* 0x010fc80008000000 */
[----:B------:R-:W-:-:S04]  /*06b0*/  FFMA R0, R21, UR4, R0 ;  /* 0x0000000415007c23 */ /* 0x000fc80008000000 */
[----:B------:R-:W0:Y:S01]  /*06c0*/  FCHK P0, R0, 3 ;  /* 0x4040000000007902 */ /* 0x000e220000000000 */
[----:B------:R-:W-:-:S04]  /*06d0*/  FFMA R4, R0, R5, RZ ;  /* 0x0000000500047223 */ /* 0x000fc800000000ff */
[----:B------:R-:W-:-:S04]  /*06e0*/  FFMA R6, R4, -3, R0 ;  /* 0xc040000004067823 */ /* 0x000fc80000000000 */
[----:B------:R-:W-:Y:S01]  /*06f0*/  FFMA R7, R5, R6, R4 ;  /* 0x0000000605077223 */ /* 0x000fe20000000004 */
[----:B0-----:R-:W-:Y:S06]  /*0700*/  @!P0 BRA `(.L_x_1) ;  /* 0x00000000000c8947 */ /* 0x001fec0003800000 */
[----:B------:R-:W-:-:S07]  /*0710*/  MOV R4, 0x730 ;  /* 0x0000073000047802 */ /* 0x000fce0000000f00 */
[----:B------:R-:W-:Y:S05]  /*0720*/  CALL.REL.NOINC `($__internal_0_$__cuda_sm3x_div_rn_noftz_f32_slowpath) ;  /* 0x0000000000207944 */ /* 0x000fea0003c00000 */
[----:B------:R-:W-:-:S07]  /*0730*/  IMAD.MOV.U32 R7, RZ, RZ, R6 ;  /* 0x000000ffff077224 */ /* 0x000fce00078e0006 */
.L_x_1:
[----:B------:R-:W-:Y:S05]  /*0740*/  BSYNC.RECONVERGENT B1 ;  /* 0x0000000000017941 */ /* 0x000fea0003800200 */
.L_x_0:
[----:B------:R-:W0:Y:S01]  /*0750*/  LDC.64 R4, c[0x0][0x388] ;  /* 0x0000e200ff047b82 */ /* 0x000e220000000a00 */
[----:B------:R-:W1:Y:S02]  /*0760*/  LDCU UR4, c[0x0][0x394] ;  /* 0x00007280ff0477ac */ /* 0x000e640008000800 */
[----:B-1----:R-:W-:-:S04]  /*0770*/  IMAD R3, R3, UR4, R2 ;  /* 0x0000000403037c24 */ /* 0x002fc8000f8e0202 */
[----:B0-----:R-:W-:-:S05]  /*0780*/  IMAD.WIDE R2, R3, 0x4, R4 ;  /* 0x0000000403027825 */ /* 0x001fca00078e0204 */
[----:B------:R-:W-:Y:S01]  /*0790*/  STG.E desc[UR6][R2.64], R7 ;  /* 0x0000000702007986 */ /* 0x000fe2000c101906 */
[----:B------:R-:W-:Y:S05]  /*07a0*/  EXIT ;  /* 0x000000000000794d */ /* 0x000fea0003800000 */
        .weak           $__internal_0_$__cuda_sm3x_div_rn_noftz_f32_slowpath
        .type           $__internal_0_$__cuda_sm3x_div_rn_noftz_f32_slowpath,@function
        .size           $__internal_0_$__cuda_sm3x_div_rn_noftz_f32_slowpath,(.L_x_15 - $__internal_0_$__cuda_sm3x_div_rn_noftz_f32_slowpath)
$__internal_0_$__cuda_sm3x_div_rn_noftz_f32_slowpath:
[----:B------:R-:W-:Y:S01]  /*07b0*/  SHF.R.U32.HI R5, RZ, 0x17, R0 ;  /* 0x00000017ff057819 */ /* 0x000fe20000011600 */
[----:B------:R-:W-:Y:S04]  /*07c0*/  BSSY.RECONVERGENT B0, `(.L_x_2) ;  /* 0x000005c000007945 */ /* 0x000fe80003800200 */
[----:B------:R-:W-:Y:S01]  /*07d0*/  BSSY.RELIABLE B2, `(.L_x_3) ;  /* 0x000001a000027945 */ /* 0x000fe20003800100 */
[----:B------:R-:W-:Y:S02]  /*07e0*/  MOV R6, R0 ;  /* 0x0000000000067202 */ /* 0x000fe40000000f00 */
[----:B------:R-:W-:-:S04]  /*07f0*/  LOP3.LUT R5, R5, 0xff, RZ, 0xc0, !PT ;  /* 0x000000ff05057812 */ /* 0x000fc800078ec0ff */
[----:B------:R-:W-:-:S04]  /*0800*/  IADD3 R8, PT, PT, R5, -0x1, RZ ;  /* 0xffffffff05087810 */ /* 0x000fc80007ffe0ff */
[----:B------:R-:W-:-:S13]  /*0810*/  ISETP.GT.U32.OR P0, PT, R8, 0xfd, !PT ;  /* 0x000000fd0800780c */ /* 0x000fda0007f04470 */
[----:B------:R-:W-:Y:S01]  /*0820*/  @!P0 IMAD.MOV.U32 R7, RZ, RZ, RZ ;  /* 0x000000ffff078224 */ /* 0x000fe200078e00ff */
[----:B------:R-:W-:Y:S06]  /*0830*/  @!P0 BRA `(.L_x_4) ;  /* 0x00000000004c8947 */ /* 0x000fec0003800000 */
[----:B------:R-:W-:-:S13]  /*0840*/  FSETP.GTU.FTZ.AND P0, PT, |R0|, +INF , PT ;  /* 0x7f8000000000780b */ /* 0x000fda0003f1c200 */
[----:B------:R-:W-:Y:S05]  /*0850*/  @P0 BREAK.RELIABLE B2 ;  /* 0x0000000000020942 */ /* 0x000fea0003800100 */
[----:B------:R-:W-:Y:S05]  /*0860*/  @P0 BRA `(.L_x_5) ;  /* 0x0000000400400947 */ /* 0x000fea0003800000 */
[----:B------:R-:W-:-:S05]  /*0870*/  HFMA2 R7, -RZ, RZ, 2.125, 0 ;  /* 0x40400000ff077431 */ /* 0x000fca00000001ff */
[----:B------:R-:W-:-:S13]  /*0880*/  LOP3.LUT P0, RZ, R7, 0x7fffffff, R6, 0xc8, !PT ;  /* 0x7fffffff07ff7812 */ /* 0x000fda000780c806 */
[----:B------:R-:W-:Y:S05]  /*0890*/  @!P0 BREAK.RELIABLE B2 ;  /* 0x0000000000028942 */ /* 0x000fea0003800100 */
[----:B------:R-:W-:Y:S05]  /*08a0*/  @!P0 BRA `(.L_x_6) ;  /* 0x0000000400288947 */ /* 0x000fea0003800000 */
[----:B------:R-:W-:-:S13]  /*08b0*/  LOP3.LUT P0, RZ, R6, 0x7fffffff, RZ, 0xc0, !PT ;  /* 0x7fffffff06ff7812 */ /* 0x000fda000780c0ff */
[----:B------:R-:W-:Y:S05]  /*08c0*/  @!P0 BREAK.RELIABLE B2 ;  /* 0x0000000000028942 */ /* 0x000fea0003800100 */
[----:B------:R-:W-:Y:S05]  /*08d0*/  @!P0 BRA `(.L_x_7) ;  /* 0x0000000400148947 */ /* 0x000fea0003800000 */
[----:B------:R-:W-:Y:S02]  /*08e0*/  FSETP.NEU.FTZ.AND P0, PT, |R0|, +INF , PT ;  /* 0x7f8000000000780b */ /* 0x000fe40003f1d200 */
[----:B------:R-:W-:-:S04]  /*08f0*/  LOP3.LUT P1, RZ, R7, 0x7fffffff, RZ, 0xc0, !PT ;  /* 0x7fffffff07ff7812 */ /* 0x000fc8000782c0ff */
[----:B------:R-:W-:-:S13]  /*0900*/  PLOP3.LUT P0, PT, P0, P1, PT, 0x2f, 0xf2 ;  /* 0x0000000000f2781c */ /* 0x000fda0000702577 */
[----:B------:R-:W-:Y:S05]  /*0910*/  @P0 BREAK.RELIABLE B2 ;  /* 0x0000000000020942 */ /* 0x000fea0003800100 */
[----:B------:R-:W-:Y:S05]  /*0920*/  @P0 BRA `(.L_x_8) ;  /* 0x0000000000f40947 */ /* 0x000fea0003800000 */
[----:B------:R-:W-:-:S13]  /*0930*/  ISETP.GE.AND P0, PT, R8, RZ, PT ;  /* 0x000000ff0800720c */ /* 0x000fda0003f06270 */
[----:B------:R-:W-:Y:S01]  /*0940*/  @P0 MOV R7, RZ ;  /* 0x000000ff00070202 */ /* 0x000fe20000000f00 */
[----:B------:R-:W-:Y:S01]  /*0950*/  @!P0 FFMA R6, R0, 1.84467440737095516160e+19, RZ ;  /* 0x5f80000000068823 */ /* 0x000fe200000000ff */
[----:B------:R-:W-:-:S07]  /*0960*/  @!P0 IMAD.MOV.U32 R7, RZ, RZ, -0x40 ;  /* 0xffffffc0ff078424 */ /* 0x000fce00078e00ff */
.L_x_4:
[----:B------:R-:W-:Y:S05]  /*0970*/  BSYNC.RELIABLE B2 ;  /* 0x0000000000027941 */ /* 0x000fea0003800100 */
.L_x_3:
[----:B------:R-:W-:Y:S01]  /*0980*/  UMOV UR4, 0x40400000 ;  /* 0x4040000000047882 */ /* 0x000fe20000000000 */
[----:B------:R-:W-:Y:S01]  /*0990*/  IADD3 R5, PT, PT, R5, -0x7f, RZ ;  /* 0xffffff8105057810 */ /* 0x000fe20007ffe0ff */
[----:B------:R-:W-:Y:S01]  /*09a0*/  UIADD3 UR4, UPT, UPT, UR4, -0x800000, URZ ;  /* 0xff80000004047890 */ /* 0x000fe2000fffe0ff */
[----:B------:R-:W-:Y:S02]  /*09b0*/  BSSY.RECONVERGENT B2, `(.L_x_9) ;  /* 0x0000033000027945 */ /* 0x000fe40003800200 */
[----:B------:R-:W-:Y:S01]  /*09c0*/  IADD3 R7, PT, PT, R7, -0x1, R5 ;  /* 0xffffffff07077810 */ /* 0x000fe20007ffe005 */
[----:B------:R-:W-:Y:S02]  /*09d0*/  IMAD R0, R5, -0x800000, R6 ;  /* 0xff80000005007824 */ /* 0x000fe400078e0206 */
[----:B------:R-:W-:-:S03]  /*09e0*/  FADD.FTZ R9, -RZ, -UR4 ;  /* 0x80000004ff097e21 */ /* 0x000fc60008010100 */
[----:B------:R-:W0:Y:S02]  /*09f0*/  MUFU.RCP R8, UR4 ;  /* 0x0000000400087d08 */ /* 0x000e240008001000 */
[----:B0-----:R-:W-:-:S04]  /*0a00*/  FFMA R11, R8, R9, 1 ;  /* 0x3f800000080b7423 */ /* 0x001fc80000000009 */
[----:B------:R-:W-:-:S04]  /*0a10*/  FFMA R11, R8, R11, R8 ;  /* 0x0000000b080b7223 */ /* 0x000fc80000000008 */
[----:B------:R-:W-:-:S04]  /*0a20*/  FFMA R6, R0, R11, RZ ;  /* 0x0000000b00067223 */ /* 0x000fc800000000ff */
[----:B------:R-:W-:-:S04]  /*0a30*/  FFMA R8, R9, R6, R0 ;  /* 0x0000000609087223 */ /* 0x000fc80000000000 */
[----:B------:R-:W-:-:S04]  /*0a40*/  FFMA R8, R11, R8, R6 ;  /* 0x000000080b087223 */ /* 0x000fc80000000006 */
[----:B------:R-:W-:-:S04]  /*0a50*/  FFMA R9, R9, R8, R0 ;  /* 0x0000000809097223 */ /* 0x000fc80000000000 */
[----:B------:R-:W-:-:S05]  /*0a60*/  FFMA R6, R11, R9, R8 ;  /* 0x000000090b067223 */ /* 0x000fca0000000008 */
[----:B------:R-:W-:-:S04]  /*0a70*/  SHF.R.U32.HI R0, RZ, 0x17, R6 ;  /* 0x00000017ff007819 */ /* 0x000fc80000011606 */
[----:B------:R-:W-:-:S04]  /*0a80*/  LOP3.LUT R0, R0, 0xff, RZ, 0xc0, !PT ;  /* 0x000000ff00007812 */ /* 0x000fc800078ec0ff */
[----:B------:R-:W-:-:S05]  /*0a90*/  IADD3 R10, PT, PT, R0, R7, RZ ;  /* 0x00000007000a7210 */ /* 0x000fca0007ffe0ff */
[----:B------:R-:W-:-:S05]  /*0aa0*/  VIADD R0, R10, 0xffffffff ;  /* 0xffffffff0a007836 */ /* 0x000fca0000000000 */
[----:B------:R-:W-:-:S13]  /*0ab0*/  ISETP.GE.U32.AND P0, PT, R0, 0xfe, PT ;  /* 0x000000fe0000780c */ /* 0x000fda0003f06070 */
[----:B------:R-:W-:Y:S05]  /*0ac0*/  @!P0 BRA `(.L_x_10) ;  /* 0x0000000000808947 */ /* 0x000fea0003800000 */
[----:B------:R-:W-:-:S13]  /*0ad0*/  ISETP.GT.AND P0, PT, R10, 0xfe, PT ;  /* 0x000000fe0a00780c */ /* 0x000fda0003f04270 */
[----:B------:R-:W-:Y:S05]  /*0ae0*/  @P0 BRA `(.L_x_11) ;  /* 0x00000000006c0947 */ /* 0x000fea0003800000 */
[----:B------:R-:W-:-:S13]  /*0af0*/  ISETP.GE.AND P0, PT, R10, 0x1, PT ;  /* 0x000000010a00780c */ /* 0x000fda0003f06270 */
[----:B------:R-:W-:Y:S05]  /*0b00*/  @P0 BRA `(.L_x_12) ;  /* 0x0000000000740947 */ /* 0x000fea0003800000 */
[----:B------:R-:W-:Y:S02]  /*0b10*/  ISETP.GE.AND P0, PT, R10, -0x18, PT ;  /* 0xffffffe80a00780c */ /* 0x000fe40003f06270 */
[----:B------:R-:W-:-:S11]  /*0b20*/  LOP3.LUT R6, R6, 0x80000000, RZ, 0xc0, !PT ;  /* 0x8000000006067812 */ /* 0x000fd600078ec0ff */
[----:B------:R-:W-:Y:S05]  /*0b30*/  @!P0 BRA `(.L_x_12) ;  /* 0x0000000000688947 */ /* 0x000fea0003800000 */
[CCC-:B------:R-:W-:Y:S01]  /*0b40*/  FFMA.RZ R0, R11.reuse, R9.reuse, R8.reuse ;  /* 0x000000090b007223 */ /* 0x1c0fe2000000c008 */
[C---:B------:R-:W-:Y:S02]  /*0b50*/  ISETP.NE.AND P2, PT, R10.reuse, RZ, PT ;  /* 0x000000ff0a00720c */ /* 0x040fe40003f45270 */
[----:B------:R-:W-:Y:S02]  /*0b60*/  ISETP.NE.AND P1, PT, R10, RZ, PT ;  /* 0x000000ff0a00720c */ /* 0x000fe40003f25270 */
[----:B------:R-:W-:Y:S01]  /*0b70*/  LOP3.LUT R5, R0, 0x7fffff, RZ, 0xc0, !PT ;  /* 0x007fffff00057812 */ /* 0x000fe200078ec0ff */
[CCC-:B------:R-:W-:Y:S01]  /*0b80*/  FFMA.RP R0, R11.reuse, R9.reuse, R8.reuse ;  /* 0x000000090b007223 */ /* 0x1c0fe20000008008 */
[----:B------:R-:W-:Y:S01]  /*0b90*/  FFMA.RM R11, R11, R9, R8 ;  /* 0x000000090b0b7223 */ /* 0x000fe20000004008 */
[----:B------:R-:W-:Y:S02]  /*0ba0*/  IADD3 R8, PT, PT, R10, 0x20, RZ ;  /* 0x000000200a087810 */ /* 0x000fe40007ffe0ff */
[----:B------:R-:W-:-:S02]  /*0bb0*/  LOP3.LUT R5, R5, 0x800000, RZ, 0xfc, !PT ;  /* 0x0080000005057812 */ /* 0x000fc400078efcff */
[----:B------:R-:W-:Y:S02]  /*0bc0*/  IADD3 R7, PT, PT, -R10, RZ, RZ ;  /* 0x000000ff0a077210 */ /* 0x000fe40007ffe1ff */
[----:B------:R-:W-:Y:S02]  /*0bd0*/  SHF.L.U32 R8, R5, R8, RZ ;  /* 0x0000000805087219 */ /* 0x000fe400000006ff */
[----:B------:R-:W-:Y:S02]  /*0be0*/  FSETP.NEU.FTZ.AND P0, PT, R0, R11, PT ;  /* 0x0000000b0000720b */ /* 0x000fe40003f1d000 */
[----:B------:R-:W-:Y:S02]  /*0bf0*/  SEL R0, R7, RZ, P2 ;  /* 0x000000ff07007207 */ /* 0x000fe40001000000 */
[----:B------:R-:W-:Y:S02]  /*0c00*/  ISETP.NE.AND P1, PT, R8, RZ, P1 ;  /* 0x000000ff0800720c */ /* 0x000fe40000f25270 */
[----:B------:R-:W-:-:S02]  /*0c10*/  SHF.R.U32.HI R0, RZ, R0, R5 ;  /* 0x00000000ff007219 */ /* 0x000fc40000011605 */
[----:B------:R-:W-:Y:S02]  /*0c20*/  PLOP3.LUT P0, PT, P0, P1, PT, 0xf8, 0x8f ;  /* 0x00000000008f781c */ /* 0x000fe40000703f70 */
[----:B------:R-:W-:Y:S02]  /*0c30*/  SHF.R.U32.HI R8, RZ, 0x1, R0 ;  /* 0x00000001ff087819 */ /* 0x000fe40000011600 */
[----:B------:R-:W-:-:S04]  /*0c40*/  SEL R5, RZ, 0x1, !P0 ;  /* 0x00000001ff057807 */ /* 0x000fc80004000000 */
[----:B------:R-:W-:-:S04]  /*0c50*/  LOP3.LUT R5, R5, 0x1, R8, 0xf8, !PT ;  /* 0x0000000105057812 */ /* 0x000fc800078ef808 */
[----:B------:R-:W-:-:S05]  /*0c60*/  LOP3.LUT R5, R5, R0, RZ, 0xc0, !PT ;  /* 0x0000000005057212 */ /* 0x000fca00078ec0ff */
[----:B------:R-:W-:-:S05]  /*0c70*/  IMAD.IADD R5, R8, 0x1, R5 ;  /* 0x0000000108057824 */ /* 0x000fca00078e0205 */
[----:B------:R-:W-:Y:S01]  /*0c80*/  LOP3.LUT R6, R5, R6, RZ, 0xfc, !PT ;  /* 0x0000000605067212 */ /* 0x000fe200078efcff */
[----:B------:R-:W-:Y:S06]  /*0c90*/  BRA `(.L_x_12) ;  /* 0x0000000000107947 */ /* 0x000fec0003800000 */
.L_x_11:
[----:B------:R-:W-:-:S04]  /*0ca0*/  LOP3.LUT R6, R6, 0x80000000, RZ, 0xc0, !PT ;  /* 0x8000000006067812 */ /* 0x000fc800078ec0ff */
[----:B------:R-:W-:Y:S01]  /*0cb0*/  LOP3.LUT R6, R6, 0x7f800000, RZ, 0xfc, !PT ;  /* 0x7f80000006067812 */ /* 0x000fe200078efcff */
[----:B------:R-:W-:Y:S06]  /*0cc0*/  BRA `(.L_x_12) ;  /* 0x0000000000047947 */ /* 0x000fec0003800000 */
.L_x_10:
[----:B------:R-:W-:-:S07]  /*0cd0*/  LEA R6, R7, R6, 0x17 ;  /* 0x0000000607067211 */ /* 0x000fce00078eb8ff */
.L_x_12:
[----:B------:R-:W-:Y:S05]  /*0ce0*/  BSYNC.RECONVERGENT B2 ;  /* 0x0000000000027941 */ /* 0x000fea0003800200 */
.L_x_9:
[----:B------:R-:W-:Y:S05]  /*0cf0*/  BRA `(.L_x_13) ;  /* 0x0000000000207947 */ /* 0x000fea0003800000 */
.L_x_8:
[----:B------:R-:W-:-:S04]  /*0d00*/  LOP3.LUT R6, R7, 0x80000000, R6, 0x48, !PT ;  /* 0x8000000007067812 */ /* 0x000fc800078e4806 */
[----:B------:R-:W-:Y:S01]  /*0d10*/  LOP3.LUT R6, R6, 0x7f800000, RZ, 0xfc, !PT ;  /* 0x7f80000006067812 */ /* 0x000fe200078efcff */
[----:B------:R-:W-:Y:S06]  /*0d20*/  BRA `(.L_x_13) ;  /* 0x0000000000147947 */ /* 0x000fec0003800000 */
.L_x_7:
[----:B------:R-:W-:Y:S01]  /*0d30*/  LOP3.LUT R6, R7, 0x80000000, R6, 0x48, !PT ;  /* 0x8000000007067812 */ /* 0x000fe200078e4806 */
[----:B------:R-:W-:Y:S06]  /*0d40*/  BRA `(.L_x_13) ;  /* 0x00000000000c7947 */ /* 0x000fec0003800000 */
.L_x_6:
[----:B------:R-:W0:Y:S01]  /*0d50*/  MUFU.RSQ R6, -QNAN ;  /* 0xffc0000000067908 */ /* 0x000e220000001400 */
[----:B------:R-:W-:Y:S05]  /*0d60*/  BRA `(.L_x_13) ;  /* 0x0000000000047947 */ /* 0x000fea0003800000 */
.L_x_5:
[----:B------:R-:W-:-:S07]  /*0d70*/  FADD.FTZ R6, R0, 3 ;  /* 0x4040000000067421 */ /* 0x000fce0000010000 */
.L_x_13:
[----:B------:R-:W-:Y:S05]  /*0d80*/  BSYNC.RECONVERGENT B0 ;  /* 0x0000000000007941 */ /* 0x000fea0003800200 */
.L_x_2:
[----:B------:R-:W-:-:S04]  /*0d90*/  HFMA2 R5, -RZ, RZ, 0, 0 ;  /* 0x00000000ff057431 */ /* 0x000fc800000001ff */
[----:B0-----:R-:W-:Y:S05]  /*0da0*/  RET.REL.NODEC R4 `(_Z10conv2d_gpuPfS_ii) ;  /* 0xfffffff004947950 */ /* 0x001fea0003c3ffff */
.L_x_14:
[----:B------:R-:W-:-:S00]  /*0db0*/  BRA `(.L_x_14) ;  /* 0xfffffffc00fc7947 */ /* 0x000fc0000383ffff */
[----:B------:R-:W-:-:S00]  /*0dc0*/  NOP ;  /* 0x0000000000007918 */ /* 0x000fc00000000000 */
        /* <DEDUP_REMOVED lines=11> */
.L_x_15:


//--------------------- .nv.shared._Z10conv2d_gpuPfS_ii --------------------------
	.section	.nv.shared._Z10conv2d_gpuPfS_ii,"aw",@nobits
	.sectionflags	@""
	.align	4
.nv.shared._Z10conv2d_gpuPfS_ii:
	.zero		4096


//--------------------- .nv.shared.reserved.0     --------------------------
	.section	.nv.shared.reserved.0,"aw",@nobits
	.weak		__nv_reservedSMEM_offset_0_alias
	.size		__nv_reservedSMEM_offset_0_alias, 0, 64
	.other		__nv_reservedSMEM_offset_0_alias,@"STO_CUDA_RESERVED_SHARED STV_DEFAULT"
__nv_reservedSMEM_offset_0_alias:
	.zero		0
	.zero		64


//--------------------- .nv.constant0._Z10conv2d_gpuPfS_ii --------------------------
	.section	.nv.constant0._Z10conv2d_gpuPfS_ii,"a",@progbits
	.sectionflags	@""
	.align	4
.nv.constant0._Z10conv2d_gpuPfS_ii:
	.zero		920


//--------------------- SYMBOLS --------------------------

	.type		.nv.reservedSmem.offset0,@object
	.size		.nv.reservedSmem.offset0,0x4
	.type		.nv.reservedSmem.cap,@object
	.size		.nv.reservedSmem.cap,0x4
